	.headerflags	@"EF_CUDA_TEXMODE_UNIFIED EF_CUDA_64BIT_ADDRESS EF_CUDA_ACCELERATORS EF_CUDA_SM90 EF_CUDA_VIRTUAL_SM(EF_CUDA_SM90)"
	.elftype	@"ET_EXEC"


//--------------------- .nv.info                  --------------------------
	.section	.nv.info,"",@"SHT_CUDA_INFO"
	.align	4


	//----- nvinfo : EIATTR_REGCOUNT
	.align		4
        /*0000*/ 	.byte	0x04, 0x2f
        /*0002*/ 	.short	(.L_3 - .L_2)
	.align		4
.L_2:
        /*0004*/ 	.word	index@(triton_poi_fused__native_batch_norm_legit_no_training_convolution_29)
        /*0008*/ 	.word	0x00000017


	//----- nvinfo : EIATTR_MIN_STACK_SIZE
	.align		4
.L_3:
        /*000c*/ 	.byte	0x04, 0x12
        /*000e*/ 	.short	(.L_5 - .L_4)
	.align		4
.L_4:
        /*0010*/ 	.word	index@(triton_poi_fused__native_batch_norm_legit_no_training_convolution_29)
        /*0014*/ 	.word	0x00000000


	//----- nvinfo : EIATTR_FRAME_SIZE
	.align		4
.L_5:
        /*0018*/ 	.byte	0x04, 0x11
        /*001a*/ 	.short	(.L_7 - .L_6)
	.align		4
.L_6:
        /*001c*/ 	.word	index@(triton_poi_fused__native_batch_norm_legit_no_training_convolution_29)
        /*0020*/ 	.word	0x00000000


	//----- nvinfo : EIATTR_MIN_STACK_SIZE
	.align		4
.L_7:
        /*0024*/ 	.byte	0x04, 0x12
        /*0026*/ 	.short	(.L_9 - .L_8)
	.align		4
.L_8:
        /*0028*/ 	.word	index@(triton_poi_fused__native_batch_norm_legit_no_training_convolution_29)
        /*002c*/ 	.word	0x00000000
.L_9:


//--------------------- .nv.info.triton_poi_fused__native_batch_norm_legit_no_training_convolution_29 --------------------------
	.section	.nv.info.triton_poi_fused__native_batch_norm_legit_no_training_convolution_29,"",@"SHT_CUDA_INFO"
	.sectionflags	@""
	.align	4


	//----- nvinfo : EIATTR_CUDA_API_VERSION
	.align		4
        /*0000*/ 	.byte	0x04, 0x37
        /*0002*/ 	.short	(.L_11 - .L_10)
.L_10:
        /*0004*/ 	.word	0x0000007c


	//----- nvinfo : EIATTR_KPARAM_INFO
	.align		4
.L_11:
        /*0008*/ 	.byte	0x04, 0x17
        /*000a*/ 	.short	(.L_13 - .L_12)
.L_12:
        /*000c*/ 	.word	0x00000000
        /*0010*/ 	.short	0x0007
        /*0012*/ 	.short	0x0038
        /*0014*/ 	.byte	0x00, 0xf0, 0x11, 0x00


	//----- nvinfo : EIATTR_KPARAM_INFO
	.align		4
.L_13:
        /*0018*/ 	.byte	0x04, 0x17
        /*001a*/ 	.short	(.L_15 - .L_14)
.L_14:
        /*001c*/ 	.word	0x00000000
        /*0020*/ 	.short	0x0006
        /*0022*/ 	.short	0x0030
        /*0024*/ 	.byte	0x00, 0xf4, 0x21, 0x00


	//----- nvinfo : EIATTR_KPARAM_INFO
	.align		4
.L_15:
        /*0028*/ 	.byte	0x04, 0x17
        /*002a*/ 	.short	(.L_17 - .L_16)
.L_16:
        /*002c*/ 	.word	0x00000000
        /*0030*/ 	.short	0x0005
        /*0032*/ 	.short	0x0028
        /*0034*/ 	.byte	0x00, 0xf4, 0x21, 0x00


	//----- nvinfo : EIATTR_KPARAM_INFO
	.align		4
.L_17:
        /*0038*/ 	.byte	0x04, 0x17
        /*003a*/ 	.short	(.L_19 - .L_18)
.L_18:
        /*003c*/ 	.word	0x00000000
        /*0040*/ 	.short	0x0004
        /*0042*/ 	.short	0x0020
        /*0044*/ 	.byte	0x00, 0xf4, 0x21, 0x00


	//----- nvinfo : EIATTR_KPARAM_INFO
	.align		4
.L_19:
        /*0048*/ 	.byte	0x04, 0x17
        /*004a*/ 	.short	(.L_21 - .L_20)
.L_20:
        /*004c*/ 	.word	0x00000000
        /*0050*/ 	.short	0x0003
        /*0052*/ 	.short	0x0018
        /*0054*/ 	.byte	0x00, 0xf4, 0x21, 0x00


	//----- nvinfo : EIATTR_KPARAM_INFO
	.align		4
.L_21:
        /*0058*/ 	.byte	0x04, 0x17
        /*005a*/ 	.short	(.L_23 - .L_22)
.L_22:
        /*005c*/ 	.word	0x00000000
        /*0060*/ 	.short	0x0002
        /*0062*/ 	.short	0x0010
        /*0064*/ 	.byte	0x00, 0xf4, 0x21, 0x00


	//----- nvinfo : EIATTR_KPARAM_INFO
	.align		4
.L_23:
        /*0068*/ 	.byte	0x04, 0x17
        /*006a*/ 	.short	(.L_25 - .L_24)
.L_24:
        /*006c*/ 	.word	0x00000000
        /*0070*/ 	.short	0x0001
        /*0072*/ 	.short	0x0008
        /*0074*/ 	.byte	0x00, 0xf4, 0x21, 0x00


	//----- nvinfo : EIATTR_KPARAM_INFO
	.align		4
.L_25:
        /*0078*/ 	.byte	0x04, 0x17
        /*007a*/ 	.short	(.L_27 - .L_26)
.L_26:
        /*007c*/ 	.word	0x00000000
        /*0080*/ 	.short	0x0000
        /*0082*/ 	.short	0x0000
        /*0084*/ 	.byte	0x00, 0xf4, 0x21, 0x00


	//----- nvinfo : EIATTR_SPARSE_MMA_MASK
	.align		4
.L_27:
        /*0088*/ 	.byte	0x03, 0x50
        /*008a*/ 	.short	0x0000


	//----- nvinfo : EIATTR_MAXREG_COUNT
	.align		4
        /*008c*/ 	.byte	0x03, 0x1b
        /*008e*/ 	.short	0x00ff


	//----- nvinfo : EIATTR_EXIT_INSTR_OFFSETS
	.align		4
        /*0090*/ 	.byte	0x04, 0x1c
        /*0092*/ 	.short	(.L_29 - .L_28)


	//   ....[0]....
.L_28:
        /*0094*/ 	.word	0x000003f0


	//----- nvinfo : EIATTR_REQNTID
	.align		4
.L_29:
        /*0098*/ 	.byte	0x04, 0x10
        /*009a*/ 	.short	(.L_31 - .L_30)
.L_30:
        /*009c*/ 	.word	0x00000080
        /*00a0*/ 	.word	0x00000001
        /*00a4*/ 	.word	0x00000001


	//----- nvinfo : EIATTR_CBANK_PARAM_SIZE
	.align		4
.L_31:
        /*00a8*/ 	.byte	0x03, 0x19
        /*00aa*/ 	.short	0x003c


	//----- nvinfo : EIATTR_PARAM_CBANK
	.align		4
        /*00ac*/ 	.byte	0x04, 0x0a
        /*00ae*/ 	.short	(.L_33 - .L_32)
	.align		4
.L_32:
        /*00b0*/ 	.word	index@(.nv.constant0.triton_poi_fused__native_batch_norm_legit_no_training_convolution_29)
        /*00b4*/ 	.short	0x0210
        /*00b6*/ 	.short	0x003c


	//----- nvinfo : EIATTR_SW_WAR
	.align		4
.L_33:
        /*00b8*/ 	.byte	0x04, 0x36
        /*00ba*/ 	.short	(.L_35 - .L_34)
.L_34:
        /*00bc*/ 	.word	0x00000008
.L_35:


//--------------------- .nv.callgraph             --------------------------
	.section	.nv.callgraph,"",@"SHT_CUDA_CALLGRAPH"
	.align	4
	.sectionentsize	8
	.align		4
        /*0000*/ 	.word	0x00000000
	.align		4
        /*0004*/ 	.word	0xffffffff
	.align		4
        /*0008*/ 	.word	0x00000000
	.align		4
        /*000c*/ 	.word	0xfffffffe
	.align		4
        /*0010*/ 	.word	0x00000000
	.align		4
        /*0014*/ 	.word	0xfffffffd
	.align		4
        /*0018*/ 	.word	0x00000000
	.align		4
        /*001c*/ 	.word	0xfffffffc


//--------------------- .nv.constant4             --------------------------
	.section	.nv.constant4,"a",@progbits
	.align	8
	.align		8
.nv.constant4:
        /*0000*/ 	.dword	_$_str
	.align		8
        /*0008*/ 	.dword	_$_str_$_2


//--------------------- .text.triton_poi_fused__native_batch_norm_legit_no_training_convolution_29 --------------------------
	.section	.text.triton_poi_fused__native_batch_norm_legit_no_training_convolution_29,"ax",@progbits
	.align	128
        .global         triton_poi_fused__native_batch_norm_legit_no_training_convolution_29
        .type           triton_poi_fused__native_batch_norm_legit_no_training_convolution_29,@function
        .size           triton_poi_fused__native_batch_norm_legit_no_training_convolution_29,(.L_x_1 - triton_poi_fused__native_batch_norm_legit_no_training_convolution_29)
        .other          triton_poi_fused__native_batch_norm_legit_no_training_convolution_29,@"STO_CUDA_ENTRY STV_DEFAULT"
triton_poi_fused__native_batch_norm_legit_no_training_convolution_29:
.text.triton_poi_fused__native_batch_norm_legit_no_training_convolution_29:
[----:B------:R-:W-:Y:S01]  /*0000*/  LDC R1, c[0x0][0x28] ;  /* 0x00000a00ff017b82 */ /* 0x000fe20000000800 */
[----:B------:R-:W1:Y:S07]  /*0010*/  S2R R0, SR_TID.X ;  /* 0x0000000000007919 */ /* 0x000e6e0000002100 */
[----:B------:R-:W2:Y:S01]  /*0020*/  LDC.64 R6, c[0x0][0x228] ;  /* 0x00008a00ff067b82 */ /* 0x000ea20000000a00 */
[----:B------:R-:W-:Y:S01]  /*0030*/  ULDC.64 UR4, c[0x0][0x208] ;  /* 0x0000820000047ab9 */ /* 0x000fe20000000a00 */
[----:B------:R-:W3:Y:S06]  /*0040*/  S2R R5, SR_CTAID.X ;  /* 0x0000000000057919 */ /* 0x000eec0000002500 */
[----:B------:R-:W4:Y:S08]  /*0050*/  LDC.64 R12, c[0x0][0x218] ;  /* 0x00008600ff0c7b82 */ /* 0x000f300000000a00 */
[----:B------:R-:W5:Y:S08]  /*0060*/  LDC.64 R14, c[0x0][0x220] ;  /* 0x00008800ff0e7b82 */ /* 0x000f700000000a00 */
[----:B------:R-:W5:Y:S01]  /*0070*/  LDC.64 R10, c[0x0][0x238] ;  /* 0x00008e00ff0a7b82 */ /* 0x000f620000000a00 */
[----:B-1----:R-:W-:-:S07]  /*0080*/  SHF.L.U32 R0, R0, 0x1, RZ ;  /* 0x0000000100007819 */ /* 0x002fce00000006ff */
[----:B------:R-:W1:Y:S01]  /*0090*/  LDC.64 R16, c[0x0][0x230] ;  /* 0x00008c00ff107b82 */ /* 0x000e620000000a00 */
[----:B---3--:R-:W-:Y:S02]  /*00a0*/  SHF.R.S32.HI R3, RZ, 0x17, R5 ;  /* 0x00000017ff037819 */ /* 0x008fe40000011405 */
[----:B------:R-:W-:Y:S02]  /*00b0*/  LOP3.LUT R0, R0, 0xfe, RZ, 0xc0, !PT ;  /* 0x000000fe00007812 */ /* 0x000fe400078ec0ff */
[----:B------:R-:W-:Y:S02]  /*00c0*/  SGXT R3, R3, 0x1 ;  /* 0x000000010303781a */ /* 0x000fe40000000200 */
[----:B------:R-:W-:-:S04]  /*00d0*/  LEA R0, R5, R0, 0x8 ;  /* 0x0000000005007211 */ /* 0x000fc800078e40ff */
[----:B------:R-:W-:-:S04]  /*00e0*/  LEA.HI R3, R3, R0, RZ, 0xa ;  /* 0x0000000003037211 */ /* 0x000fc800078f50ff */
[----:B------:R-:W-:-:S04]  /*00f0*/  LOP3.LUT R3, R3, 0xfffffc00, RZ, 0xc0, !PT ;  /* 0xfffffc0003037812 */ /* 0x000fc800078ec0ff */
[----:B------:R-:W-:Y:S02]  /*0100*/  IADD3 R8, R0, -R3, RZ ;  /* 0x8000000300087210 */ /* 0x000fe40007ffe0ff */
[----:B------:R-:W3:Y:S03]  /*0110*/  LDC.64 R2, c[0x0][0x210] ;  /* 0x00008400ff027b82 */ /* 0x000ee60000000a00 */
[----:B--2---:R-:W-:-:S06]  /*0120*/  IMAD.WIDE R6, R8, 0x4, R6 ;  /* 0x0000000408067825 */ /* 0x004fcc00078e0206 */
[----:B------:R-:W2:Y:S01]  /*0130*/  LDG.E.EL.64 R6, desc[UR4][R6.64] ;  /* 0x0000000406067981 */ /* 0x000ea2000c2e1b00 */
[----:B----4-:R-:W-:-:S04]  /*0140*/  IMAD.WIDE R12, R8, 0x4, R12 ;  /* 0x00000004080c7825 */ /* 0x010fc800078e020c */
[C---:B-----5:R-:W-:Y:S02]  /*0150*/  IMAD.WIDE R14, R8.reuse, 0x4, R14 ;  /* 0x00000004080e7825 */ /* 0x060fe400078e020e */
[----:B------:R-:W4:Y:S02]  /*0160*/  LDG.E.EL.64 R12, desc[UR4][R12.64] ;  /* 0x000000040c0c7981 */ /* 0x000f24000c2e1b00 */
[----:B0-----:R-:W-:Y:S02]  /*0170*/  IMAD.WIDE R10, R8, 0x4, R10 ;  /* 0x00000004080a7825 */ /* 0x001fe400078e020a */
[----:B------:R-:W5:Y:S02]  /*0180*/  LDG.E.EL.64 R14, desc[UR4][R14.64] ;  /* 0x000000040e0e7981 */ /* 0x000f64000c2e1b00 */
[----:B---3--:R-:W-:Y:S02]  /*0190*/  IMAD.WIDE R2, R0, 0x4, R2 ;  /* 0x0000000400027825 */ /* 0x008fe400078e0202 */
[----:B------:R-:W3:Y:S04]  /*01a0*/  LDG.E.EL.64 R10, desc[UR4][R10.64] ;  /* 0x000000040a0a7981 */ /* 0x000ee8000c2e1b00 */
[----:B------:R-:W4:Y:S01]  /*01b0*/  LDG.E.64 R4, desc[UR4][R2.64] ;  /* 0x0000000402047981 */ /* 0x000f22000c1e1b00 */
[----:B-1----:R-:W-:-:S05]  /*01c0*/  IMAD.WIDE R16, R8, 0x4, R16 ;  /* 0x0000000408107825 */ /* 0x002fca00078e0210 */
[----:B------:R0:W3:Y:S02]  /*01d0*/  LDG.E.EL.64 R8, desc[UR4][R16.64] ;  /* 0x0000000410087981 */ /* 0x0000e4000c2e1b00 */
[----:B0-----:R-:W-:Y:S01]  /*01e0*/  HFMA2.MMA R17, -RZ, RZ, 1.625, 0 ;  /* 0x3e800000ff117435 */ /* 0x001fe200000001ff */
[----:B--2---:R-:W-:Y:S01]  /*01f0*/  FADD R6, R6, 9.9999997473787516356e-06 ;  /* 0x3727c5ac06067421 */ /* 0x004fe20000000000 */
[----:B------:R-:W-:-:S03]  /*0200*/  FADD R18, R7, 9.9999997473787516356e-06 ;  /* 0x3727c5ac07127421 */ /* 0x000fc60000000000 */
[----:B------:R0:W1:Y:S08]  /*0210*/  MUFU.SQRT R19, R6 ;  /* 0x0000000600137308 */ /* 0x0000700000002000 */
[----:B------:R-:W2:Y:S01]  /*0220*/  MUFU.SQRT R20, R18 ;  /* 0x0000001200147308 */ /* 0x000ea20000002000 */
[----:B0-----:R-:W0:Y:S01]  /*0230*/  LDC.64 R6, c[0x0][0x240] ;  /* 0x00009000ff067b82 */ /* 0x001e220000000a00 */
[----:B-1----:R-:W-:-:S02]  /*0240*/  FSETP.GT.AND P0, PT, R19, 8.50705917302346158658e+37, PT ;  /* 0x7e8000001300780b */ /* 0x002fc40003f04000 */
[----:B------:R-:W-:Y:S02]  /*0250*/  FSETP.GEU.AND P2, PT, R19, 1.175494350822287508e-38, PT ;  /* 0x008000001300780b */ /* 0x000fe40003f4e000 */
[C---:B--2---:R-:W-:Y:S02]  /*0260*/  FSETP.GT.AND P1, PT, R20.reuse, 8.50705917302346158658e+37, PT ;  /* 0x7e8000001400780b */ /* 0x044fe40003f24000 */
[----:B------:R-:W-:-:S07]  /*0270*/  FSETP.GEU.AND P3, PT, R20, 1.175494350822287508e-38, PT ;  /* 0x008000001400780b */ /* 0x000fce0003f6e000 */
[----:B------:R-:W-:-:S04]  /*0280*/  @P0 FMUL R19, R19, 0.25 ;  /* 0x3e80000013130820 */ /* 0x000fc80000400000 */
[----:B------:R-:W-:Y:S01]  /*0290*/  @!P2 FMUL R19, R19, 16777216 ;  /* 0x4b8000001313a820 */ /* 0x000fe20000400000 */
[----:B------:R-:W-:-:S04]  /*02a0*/  @P1 FMUL R20, R20, 0.25 ;  /* 0x3e80000014141820 */ /* 0x000fc80000400000 */
[----:B------:R-:W-:Y:S01]  /*02b0*/  @!P3 FMUL R20, R20, 16777216 ;  /* 0x4b8000001414b820 */ /* 0x000fe20000400000 */
[----:B------:R-:W1:Y:S01]  /*02c0*/  MUFU.RCP R19, R19 ;  /* 0x0000001300137308 */ /* 0x000e620000001000 */
[----:B------:R-:W-:-:S07]  /*02d0*/  FSEL R16, R17, 1, P0 ;  /* 0x3f80000011107808 */ /* 0x000fce0000000000 */
[----:B------:R-:W2:Y:S01]  /*02e0*/  MUFU.RCP R20, R20 ;  /* 0x0000001400147308 */ /* 0x000ea20000001000 */
[----:B------:R-:W-:Y:S01]  /*02f0*/  FSEL R17, R17, 1, P1 ;  /* 0x3f80000011117808 */ /* 0x000fe20000800000 */
[----:B------:R-:W-:Y:S01]  /*0300*/  @!P2 FMUL R16, R16, 16777216 ;  /* 0x4b8000001010a820 */ /* 0x000fe20000400000 */
[----:B----4-:R-:W-:Y:S01]  /*0310*/  FADD R4, R4, R12 ;  /* 0x0000000c04047221 */ /* 0x010fe20000000000 */
[----:B------:R-:W-:Y:S02]  /*0320*/  FADD R5, R5, R13 ;  /* 0x0000000d05057221 */ /* 0x000fe40000000000 */
[----:B------:R-:W-:Y:S01]  /*0330*/  @!P3 FMUL R17, R17, 16777216 ;  /* 0x4b8000001111b820 */ /* 0x000fe20000400000 */
[----:B-1----:R-:W-:Y:S01]  /*0340*/  FMUL R19, R19, R16 ;  /* 0x0000001013137220 */ /* 0x002fe20000400000 */
[----:B-----5:R-:W-:Y:S01]  /*0350*/  FADD R14, -R14, R4 ;  /* 0x000000040e0e7221 */ /* 0x020fe20000000100 */
[----:B------:R-:W-:Y:S01]  /*0360*/  FADD R15, -R15, R5 ;  /* 0x000000050f0f7221 */ /* 0x000fe20000000100 */
[----:B--2---:R-:W-:-:S02]  /*0370*/  FMUL R12, R20, R17 ;  /* 0x00000011140c7220 */ /* 0x004fc40000400000 */
[----:B------:R-:W-:Y:S02]  /*0380*/  FMUL R19, R14, R19 ;  /* 0x000000130e137220 */ /* 0x000fe40000400000 */
[----:B------:R-:W-:Y:S01]  /*0390*/  FMUL R12, R15, R12 ;  /* 0x0000000c0f0c7220 */ /* 0x000fe20000400000 */
[----:B0-----:R-:W-:-:S04]  /*03a0*/  IMAD.WIDE R6, R0, 0x4, R6 ;  /* 0x0000000400067825 */ /* 0x001fc800078e0206 */
[----:B---3--:R-:W-:Y:S01]  /*03b0*/  FFMA R8, R8, R19, R10 ;  /* 0x0000001308087223 */ /* 0x008fe2000000000a */
[----:B------:R-:W-:Y:S01]  /*03c0*/  FFMA R9, R9, R12, R11 ;  /* 0x0000000c09097223 */ /* 0x000fe2000000000b */
[----:B------:R-:W-:Y:S04]  /*03d0*/  STG.E.64 desc[UR4][R2.64], R4 ;  /* 0x0000000402007986 */ /* 0x000fe8000c101b04 */
[----:B------:R-:W-:Y:S01]  /*03e0*/  STG.E.64 desc[UR4][R6.64], R8 ;  /* 0x0000000806007986 */ /* 0x000fe2000c101b04 */
[----:B------:R-:W-:Y:S05]  /*03f0*/  EXIT ;  /* 0x000000000000794d */ /* 0x000fea0003800000 */
.L_x_0:
[----:B------:R-:W-:-:S00]  /*0400*/  BRA `(.L_x_0) ;  /* 0xfffffffc00fc7947 */ /* 0x000fc0000383ffff */
[----:B------:R-:W-:-:S00]  /*0410*/  NOP ;  /* 0x0000000000007918 */ /* 0x000fc00000000000 */
        /* <DEDUP_REMOVED lines=14> */
.L_x_1:


//--------------------- .nv.global.init           --------------------------
	.section	.nv.global.init,"aw",@progbits
.nv.global.init:
	.type		_$_str,@object
	.size		_$_str,(_$_str_$_2 - _$_str)
_$_str:
        /*0000*/ 	.byte	0x5f, 0x5f, 0x43, 0x55, 0x44, 0x41, 0x5f, 0x46, 0x54, 0x5a, 0x00
	.type		_$_str_$_2,@object
	.size		_$_str_$_2,(.L_1 - _$_str_$_2)
_$_str_$_2:
        /*000b*/ 	.byte	0x5f, 0x5f, 0x43, 0x55, 0x44, 0x41, 0x5f, 0x50, 0x52, 0x45, 0x43, 0x5f, 0x53, 0x51, 0x52, 0x54
        /*001b*/ 	.byte	0x00
.L_1:


//--------------------- .nv.constant0.triton_poi_fused__native_batch_norm_legit_no_training_convolution_29 --------------------------
	.section	.nv.constant0.triton_poi_fused__native_batch_norm_legit_no_training_convolution_29,"a",@progbits
	.sectionflags	@""
	.align	4
.nv.constant0.triton_poi_fused__native_batch_norm_legit_no_training_convolution_29:
	.zero		588
